	.headerflags	@"EF_CUDA_TEXMODE_UNIFIED EF_CUDA_64BIT_ADDRESS EF_CUDA_ACCELERATORS EF_CUDA_SM90 EF_CUDA_VIRTUAL_SM(EF_CUDA_SM90)"
	.elftype	@"ET_EXEC"


//--------------------- .nv.info                  --------------------------
	.section	.nv.info,"",@"SHT_CUDA_INFO"
	.align	4


	//----- nvinfo : EIATTR_REGCOUNT
	.align		4
        /*0000*/ 	.byte	0x04, 0x2f
        /*0002*/ 	.short	(.L_1 - .L_0)
	.align		4
.L_0:
        /*0004*/ 	.word	index@(triton_poi_fused_convolution_1)
        /*0008*/ 	.word	0x0000000c


	//----- nvinfo : EIATTR_MIN_STACK_SIZE
	.align		4
.L_1:
        /*000c*/ 	.byte	0x04, 0x12
        /*000e*/ 	.short	(.L_3 - .L_2)
	.align		4
.L_2:
        /*0010*/ 	.word	index@(triton_poi_fused_convolution_1)
        /*0014*/ 	.word	0x00000000


	//----- nvinfo : EIATTR_FRAME_SIZE
	.align		4
.L_3:
        /*0018*/ 	.byte	0x04, 0x11
        /*001a*/ 	.short	(.L_5 - .L_4)
	.align		4
.L_4:
        /*001c*/ 	.word	index@(triton_poi_fused_convolution_1)
        /*0020*/ 	.word	0x00000000


	//----- nvinfo : EIATTR_MIN_STACK_SIZE
	.align		4
.L_5:
        /*0024*/ 	.byte	0x04, 0x12
        /*0026*/ 	.short	(.L_7 - .L_6)
	.align		4
.L_6:
        /*0028*/ 	.word	index@(triton_poi_fused_convolution_1)
        /*002c*/ 	.word	0x00000000
.L_7:


//--------------------- .nv.info.triton_poi_fused_convolution_1 --------------------------
	.section	.nv.info.triton_poi_fused_convolution_1,"",@"SHT_CUDA_INFO"
	.sectionflags	@""
	.align	4


	//----- nvinfo : EIATTR_CUDA_API_VERSION
	.align		4
        /*0000*/ 	.byte	0x04, 0x37
        /*0002*/ 	.short	(.L_9 - .L_8)
.L_8:
        /*0004*/ 	.word	0x0000007c


	//----- nvinfo : EIATTR_KPARAM_INFO
	.align		4
.L_9:
        /*0008*/ 	.byte	0x04, 0x17
        /*000a*/ 	.short	(.L_11 - .L_10)
.L_10:
        /*000c*/ 	.word	0x00000000
        /*0010*/ 	.short	0x0002
        /*0012*/ 	.short	0x0010
        /*0014*/ 	.byte	0x00, 0xf0, 0x11, 0x00


	//----- nvinfo : EIATTR_KPARAM_INFO
	.align		4
.L_11:
        /*0018*/ 	.byte	0x04, 0x17
        /*001a*/ 	.short	(.L_13 - .L_12)
.L_12:
        /*001c*/ 	.word	0x00000000
        /*0020*/ 	.short	0x0001
        /*0022*/ 	.short	0x0008
        /*0024*/ 	.byte	0x00, 0xf4, 0x21, 0x00


	//----- nvinfo : EIATTR_KPARAM_INFO
	.align		4
.L_13:
        /*0028*/ 	.byte	0x04, 0x17
        /*002a*/ 	.short	(.L_15 - .L_14)
.L_14:
        /*002c*/ 	.word	0x00000000
        /*0030*/ 	.short	0x0000
        /*0032*/ 	.short	0x0000
        /*0034*/ 	.byte	0x00, 0xf4, 0x21, 0x00


	//----- nvinfo : EIATTR_SPARSE_MMA_MASK
	.align		4
.L_15:
        /*0038*/ 	.byte	0x03, 0x50
        /*003a*/ 	.short	0x0000


	//----- nvinfo : EIATTR_MAXREG_COUNT
	.align		4
        /*003c*/ 	.byte	0x03, 0x1b
        /*003e*/ 	.short	0x00ff


	//----- nvinfo : EIATTR_EXIT_INSTR_OFFSETS
	.align		4
        /*0040*/ 	.byte	0x04, 0x1c
        /*0042*/ 	.short	(.L_17 - .L_16)


	//   ....[0]....
.L_16:
        /*0044*/ 	.word	0x00000180


	//   ....[1]....
        /*0048*/ 	.word	0x000001a0


	//----- nvinfo : EIATTR_REQNTID
	.align		4
.L_17:
        /*004c*/ 	.byte	0x04, 0x10
        /*004e*/ 	.short	(.L_19 - .L_18)
.L_18:
        /*0050*/ 	.word	0x00000080
        /*0054*/ 	.word	0x00000001
        /*0058*/ 	.word	0x00000001


	//----- nvinfo : EIATTR_CBANK_PARAM_SIZE
	.align		4
.L_19:
        /*005c*/ 	.byte	0x03, 0x19
        /*005e*/ 	.short	0x0014


	//----- nvinfo : EIATTR_PARAM_CBANK
	.align		4
        /*0060*/ 	.byte	0x04, 0x0a
        /*0062*/ 	.short	(.L_21 - .L_20)
	.align		4
.L_20:
        /*0064*/ 	.word	index@(.nv.constant0.triton_poi_fused_convolution_1)
        /*0068*/ 	.short	0x0210
        /*006a*/ 	.short	0x0014


	//----- nvinfo : EIATTR_SW_WAR
	.align		4
.L_21:
        /*006c*/ 	.byte	0x04, 0x36
        /*006e*/ 	.short	(.L_23 - .L_22)
.L_22:
        /*0070*/ 	.word	0x00000008
.L_23:


//--------------------- .nv.callgraph             --------------------------
	.section	.nv.callgraph,"",@"SHT_CUDA_CALLGRAPH"
	.align	4
	.sectionentsize	8
	.align		4
        /*0000*/ 	.word	0x00000000
	.align		4
        /*0004*/ 	.word	0xffffffff
	.align		4
        /*0008*/ 	.word	0x00000000
	.align		4
        /*000c*/ 	.word	0xfffffffe
	.align		4
        /*0010*/ 	.word	0x00000000
	.align		4
        /*0014*/ 	.word	0xfffffffd
	.align		4
        /*0018*/ 	.word	0x00000000
	.align		4
        /*001c*/ 	.word	0xfffffffc


//--------------------- .text.triton_poi_fused_convolution_1 --------------------------
	.section	.text.triton_poi_fused_convolution_1,"ax",@progbits
	.align	128
        .global         triton_poi_fused_convolution_1
        .type           triton_poi_fused_convolution_1,@function
        .size           triton_poi_fused_convolution_1,(.L_x_1 - triton_poi_fused_convolution_1)
        .other          triton_poi_fused_convolution_1,@"STO_CUDA_ENTRY STV_DEFAULT"
triton_poi_fused_convolution_1:
.text.triton_poi_fused_convolution_1:
[----:B------:R-:W0:Y:S02]  /*0000*/  LDC R1, c[0x0][0x28] ;  /* 0x00000a00ff017b82 */ /* 0x000e240000000800 */
[----:B------:R-:W1:Y:S01]  /*0010*/  S2R R0, SR_TID.X ;  /* 0x0000000000007919 */ /* 0x000e620000002100 */
[----:B------:R-:W2:Y:S01]  /*0020*/  LDC.64 R4, c[0x0][0x218] ;  /* 0x00008600ff047b82 */ /* 0x000ea20000000a00 */
[----:B------:R-:W-:Y:S01]  /*0030*/  ULDC.64 UR4, c[0x0][0x208] ;  /* 0x0000820000047ab9 */ /* 0x000fe20000000a00 */
[----:B------:R-:W3:Y:S06]  /*0040*/  S2R R7, SR_CTAID.X ;  /* 0x0000000000077919 */ /* 0x000eec0000002500 */
[----:B------:R-:W4:Y:S01]  /*0050*/  LDC.64 R2, c[0x0][0x210] ;  /* 0x00008400ff027b82 */ /* 0x000f220000000a00 */
[----:B-1----:R-:W-:Y:S01]  /*0060*/  IMAD.SHL.U32 R0, R0, 0x2, RZ ;  /* 0x0000000200007824 */ /* 0x002fe200078e00ff */
[----:B---3--:R-:W-:-:S04]  /*0070*/  SHF.R.S32.HI R6, RZ, 0x17, R7 ;  /* 0x00000017ff067819 */ /* 0x008fc80000011407 */
[----:B------:R-:W-:-:S05]  /*0080*/  LOP3.LUT R0, R0, 0xfe, RZ, 0xc0, !PT ;  /* 0x000000fe00007812 */ /* 0x000fca00078ec0ff */
[----:B------:R-:W-:Y:S01]  /*0090*/  IMAD R7, R7, 0x100, R0 ;  /* 0x0000010007077824 */ /* 0x000fe200078e0200 */
[----:B------:R-:W-:-:S03]  /*00a0*/  SGXT R0, R6, 0x1 ;  /* 0x000000010600781a */ /* 0x000fc60000000200 */
[C---:B----4-:R-:W-:Y:S01]  /*00b0*/  IMAD.WIDE R2, R7.reuse, 0x4, R2 ;  /* 0x0000000407027825 */ /* 0x050fe200078e0202 */
[----:B------:R-:W-:Y:S02]  /*00c0*/  LEA.HI R0, R0, R7, RZ, 0x6 ;  /* 0x0000000700007211 */ /* 0x000fe400078f30ff */
[----:B------:R-:W-:Y:S02]  /*00d0*/  ISETP.GE.AND P0, PT, R7, 0x100, PT ;  /* 0x000001000700780c */ /* 0x000fe40003f06270 */
[----:B------:R-:W-:Y:S02]  /*00e0*/  CS2R R6, SRZ ;  /* 0x0000000000067805 */ /* 0x000fe4000001ff00 */
[----:B------:R-:W-:Y:S01]  /*00f0*/  SHF.R.S32.HI R9, RZ, 0x6, R0 ;  /* 0x00000006ff097819 */ /* 0x000fe20000011400 */
[----:B------:R-:W-:-:S04]  /*0100*/  IMAD.MOV.U32 R0, RZ, RZ, RZ ;  /* 0x000000ffff007224 */ /* 0x000fc800078e00ff */
[----:B--2---:R-:W-:Y:S01]  /*0110*/  IMAD.WIDE R4, R9, 0x4, R4 ;  /* 0x0000000409047825 */ /* 0x004fe200078e0204 */
[----:B------:R-:W-:-:S03]  /*0120*/  HFMA2.MMA R9, -RZ, RZ, 0, 0 ;  /* 0x00000000ff097435 */ /* 0x000fc600000001ff */
[----:B------:R-:W2:Y:S04]  /*0130*/  @!P0 LDG.E.64 R6, desc[UR4][R2.64] ;  /* 0x0000000402068981 */ /* 0x000ea8000c1e1b00 */
[----:B------:R-:W2:Y:S04]  /*0140*/  @!P0 LDG.E.EL R0, desc[UR4][R4.64] ;  /* 0x0000000404008981 */ /* 0x000ea8000c2e1900 */
[----:B------:R-:W3:Y:S01]  /*0150*/  @!P0 LDG.E.EL R9, desc[UR4][R4.64] ;  /* 0x0000000404098981 */ /* 0x000ee2000c2e1900 */
[----:B--2---:R-:W-:Y:S01]  /*0160*/  FADD R7, R0, R7 ;  /* 0x0000000700077221 */ /* 0x004fe20000000000 */
[----:B---3--:R-:W-:Y:S01]  /*0170*/  FADD R6, R9, R6 ;  /* 0x0000000609067221 */ /* 0x008fe20000000000 */
[----:B------:R-:W-:Y:S06]  /*0180*/  @P0 EXIT ;  /* 0x000000000000094d */ /* 0x000fec0003800000 */
[----:B------:R-:W-:Y:S01]  /*0190*/  STG.E.64 desc[UR4][R2.64], R6 ;  /* 0x0000000602007986 */ /* 0x000fe2000c101b04 */
[----:B------:R-:W-:Y:S05]  /*01a0*/  EXIT ;  /* 0x000000000000794d */ /* 0x000fea0003800000 */
.L_x_0:
[----:B------:R-:W-:-:S00]  /*01b0*/  BRA `(.L_x_0) ;  /* 0xfffffffc00fc7947 */ /* 0x000fc0000383ffff */
[----:B------:R-:W-:-:S00]  /*01c0*/  NOP ;  /* 0x0000000000007918 */ /* 0x000fc00000000000 */
        /* <DEDUP_REMOVED lines=11> */
.L_x_1:


//--------------------- .nv.constant0.triton_poi_fused_convolution_1 --------------------------
	.section	.nv.constant0.triton_poi_fused_convolution_1,"a",@progbits
	.sectionflags	@""
	.align	4
.nv.constant0.triton_poi_fused_convolution_1:
	.zero		548
